	.headerflags	@"EF_CUDA_TEXMODE_UNIFIED EF_CUDA_64BIT_ADDRESS EF_CUDA_ACCELERATORS EF_CUDA_SM90 EF_CUDA_VIRTUAL_SM(EF_CUDA_SM90)"
	.elftype	@"ET_EXEC"


//--------------------- .nv.info                  --------------------------
	.section	.nv.info,"",@"SHT_CUDA_INFO"
	.align	4


	//----- nvinfo : EIATTR_REGCOUNT
	.align		4
        /*0000*/ 	.byte	0x04, 0x2f
        /*0002*/ 	.short	(.L_3 - .L_2)
	.align		4
.L_2:
        /*0004*/ 	.word	index@(triton_poi_fused__native_batch_norm_legit_no_training_silu_0)
        /*0008*/ 	.word	0x00000013


	//----- nvinfo : EIATTR_MIN_STACK_SIZE
	.align		4
.L_3:
        /*000c*/ 	.byte	0x04, 0x12
        /*000e*/ 	.short	(.L_5 - .L_4)
	.align		4
.L_4:
        /*0010*/ 	.word	index@(triton_poi_fused__native_batch_norm_legit_no_training_silu_0)
        /*0014*/ 	.word	0x00000000


	//----- nvinfo : EIATTR_FRAME_SIZE
	.align		4
.L_5:
        /*0018*/ 	.byte	0x04, 0x11
        /*001a*/ 	.short	(.L_7 - .L_6)
	.align		4
.L_6:
        /*001c*/ 	.word	index@(triton_poi_fused__native_batch_norm_legit_no_training_silu_0)
        /*0020*/ 	.word	0x00000000


	//----- nvinfo : EIATTR_MIN_STACK_SIZE
	.align		4
.L_7:
        /*0024*/ 	.byte	0x04, 0x12
        /*0026*/ 	.short	(.L_9 - .L_8)
	.align		4
.L_8:
        /*0028*/ 	.word	index@(triton_poi_fused__native_batch_norm_legit_no_training_silu_0)
        /*002c*/ 	.word	0x00000000
.L_9:


//--------------------- .nv.info.triton_poi_fused__native_batch_norm_legit_no_training_silu_0 --------------------------
	.section	.nv.info.triton_poi_fused__native_batch_norm_legit_no_training_silu_0,"",@"SHT_CUDA_INFO"
	.sectionflags	@""
	.align	4


	//----- nvinfo : EIATTR_CUDA_API_VERSION
	.align		4
        /*0000*/ 	.byte	0x04, 0x37
        /*0002*/ 	.short	(.L_11 - .L_10)
.L_10:
        /*0004*/ 	.word	0x0000007c


	//----- nvinfo : EIATTR_KPARAM_INFO
	.align		4
.L_11:
        /*0008*/ 	.byte	0x04, 0x17
        /*000a*/ 	.short	(.L_13 - .L_12)
.L_12:
        /*000c*/ 	.word	0x00000000
        /*0010*/ 	.short	0x0006
        /*0012*/ 	.short	0x0030
        /*0014*/ 	.byte	0x00, 0xf0, 0x11, 0x00


	//----- nvinfo : EIATTR_KPARAM_INFO
	.align		4
.L_13:
        /*0018*/ 	.byte	0x04, 0x17
        /*001a*/ 	.short	(.L_15 - .L_14)
.L_14:
        /*001c*/ 	.word	0x00000000
        /*0020*/ 	.short	0x0005
        /*0022*/ 	.short	0x0028
        /*0024*/ 	.byte	0x00, 0xf4, 0x21, 0x00


	//----- nvinfo : EIATTR_KPARAM_INFO
	.align		4
.L_15:
        /*0028*/ 	.byte	0x04, 0x17
        /*002a*/ 	.short	(.L_17 - .L_16)
.L_16:
        /*002c*/ 	.word	0x00000000
        /*0030*/ 	.short	0x0004
        /*0032*/ 	.short	0x0020
        /*0034*/ 	.byte	0x00, 0xf4, 0x21, 0x00


	//----- nvinfo : EIATTR_KPARAM_INFO
	.align		4
.L_17:
        /*0038*/ 	.byte	0x04, 0x17
        /*003a*/ 	.short	(.L_19 - .L_18)
.L_18:
        /*003c*/ 	.word	0x00000000
        /*0040*/ 	.short	0x0003
        /*0042*/ 	.short	0x0018
        /*0044*/ 	.byte	0x00, 0xf4, 0x21, 0x00


	//----- nvinfo : EIATTR_KPARAM_INFO
	.align		4
.L_19:
        /*0048*/ 	.byte	0x04, 0x17
        /*004a*/ 	.short	(.L_21 - .L_20)
.L_20:
        /*004c*/ 	.word	0x00000000
        /*0050*/ 	.short	0x0002
        /*0052*/ 	.short	0x0010
        /*0054*/ 	.byte	0x00, 0xf4, 0x21, 0x00


	//----- nvinfo : EIATTR_KPARAM_INFO
	.align		4
.L_21:
        /*0058*/ 	.byte	0x04, 0x17
        /*005a*/ 	.short	(.L_23 - .L_22)
.L_22:
        /*005c*/ 	.word	0x00000000
        /*0060*/ 	.short	0x0001
        /*0062*/ 	.short	0x0008
        /*0064*/ 	.byte	0x00, 0xf4, 0x21, 0x00


	//----- nvinfo : EIATTR_KPARAM_INFO
	.align		4
.L_23:
        /*0068*/ 	.byte	0x04, 0x17
        /*006a*/ 	.short	(.L_25 - .L_24)
.L_24:
        /*006c*/ 	.word	0x00000000
        /*0070*/ 	.short	0x0000
        /*0072*/ 	.short	0x0000
        /*0074*/ 	.byte	0x00, 0xf4, 0x21, 0x00


	//----- nvinfo : EIATTR_SPARSE_MMA_MASK
	.align		4
.L_25:
        /*0078*/ 	.byte	0x03, 0x50
        /*007a*/ 	.short	0x0000


	//----- nvinfo : EIATTR_MAXREG_COUNT
	.align		4
        /*007c*/ 	.byte	0x03, 0x1b
        /*007e*/ 	.short	0x00ff


	//----- nvinfo : EIATTR_EXIT_INSTR_OFFSETS
	.align		4
        /*0080*/ 	.byte	0x04, 0x1c
        /*0082*/ 	.short	(.L_27 - .L_26)


	//   ....[0]....
.L_26:
        /*0084*/ 	.word	0x000003d0


	//   ....[1]....
        /*0088*/ 	.word	0x000003f0


	//----- nvinfo : EIATTR_REQNTID
	.align		4
.L_27:
        /*008c*/ 	.byte	0x04, 0x10
        /*008e*/ 	.short	(.L_29 - .L_28)
.L_28:
        /*0090*/ 	.word	0x00000080
        /*0094*/ 	.word	0x00000001
        /*0098*/ 	.word	0x00000001


	//----- nvinfo : EIATTR_CBANK_PARAM_SIZE
	.align		4
.L_29:
        /*009c*/ 	.byte	0x03, 0x19
        /*009e*/ 	.short	0x0034


	//----- nvinfo : EIATTR_PARAM_CBANK
	.align		4
        /*00a0*/ 	.byte	0x04, 0x0a
        /*00a2*/ 	.short	(.L_31 - .L_30)
	.align		4
.L_30:
        /*00a4*/ 	.word	index@(.nv.constant0.triton_poi_fused__native_batch_norm_legit_no_training_silu_0)
        /*00a8*/ 	.short	0x0210
        /*00aa*/ 	.short	0x0034


	//----- nvinfo : EIATTR_SW_WAR
	.align		4
.L_31:
        /*00ac*/ 	.byte	0x04, 0x36
        /*00ae*/ 	.short	(.L_33 - .L_32)
.L_32:
        /*00b0*/ 	.word	0x00000008
.L_33:


//--------------------- .nv.callgraph             --------------------------
	.section	.nv.callgraph,"",@"SHT_CUDA_CALLGRAPH"
	.align	4
	.sectionentsize	8
	.align		4
        /*0000*/ 	.word	0x00000000
	.align		4
        /*0004*/ 	.word	0xffffffff
	.align		4
        /*0008*/ 	.word	0x00000000
	.align		4
        /*000c*/ 	.word	0xfffffffe
	.align		4
        /*0010*/ 	.word	0x00000000
	.align		4
        /*0014*/ 	.word	0xfffffffd
	.align		4
        /*0018*/ 	.word	0x00000000
	.align		4
        /*001c*/ 	.word	0xfffffffc


//--------------------- .nv.constant4             --------------------------
	.section	.nv.constant4,"a",@progbits
	.align	8
	.align		8
.nv.constant4:
        /*0000*/ 	.dword	_$_str
	.align		8
        /*0008*/ 	.dword	_$_str_$_2


//--------------------- .text.triton_poi_fused__native_batch_norm_legit_no_training_silu_0 --------------------------
	.section	.text.triton_poi_fused__native_batch_norm_legit_no_training_silu_0,"ax",@progbits
	.align	128
        .global         triton_poi_fused__native_batch_norm_legit_no_training_silu_0
        .type           triton_poi_fused__native_batch_norm_legit_no_training_silu_0,@function
        .size           triton_poi_fused__native_batch_norm_legit_no_training_silu_0,(.L_x_1 - triton_poi_fused__native_batch_norm_legit_no_training_silu_0)
        .other          triton_poi_fused__native_batch_norm_legit_no_training_silu_0,@"STO_CUDA_ENTRY STV_DEFAULT"
triton_poi_fused__native_batch_norm_legit_no_training_silu_0:
.text.triton_poi_fused__native_batch_norm_legit_no_training_silu_0:
[----:B------:R-:W0:Y:S01]  /*0000*/  LDC R1, c[0x0][0x28] ;  /* 0x00000a00ff017b82 */ /* 0x000e220000000800 */
[----:B------:R-:W1:Y:S07]  /*0010*/  S2R R0, SR_TID.X ;  /* 0x0000000000007919 */ /* 0x000e6e0000002100 */
[----:B------:R-:W2:Y:S01]  /*0020*/  LDC.64 R6, c[0x0][0x228] ;  /* 0x00008a00ff067b82 */ /* 0x000ea20000000a00 */
[----:B------:R-:W-:Y:S01]  /*0030*/  CS2R R14, SRZ ;  /* 0x00000000000e7805 */ /* 0x000fe2000001ff00 */
[----:B------:R-:W-:Y:S01]  /*0040*/  ULDC.64 UR4, c[0x0][0x208] ;  /* 0x0000820000047ab9 */ /* 0x000fe20000000a00 */
[----:B------:R-:W3:Y:S05]  /*0050*/  S2R R3, SR_CTAID.X ;  /* 0x0000000000037919 */ /* 0x000eea0000002500 */
[----:B------:R-:W4:Y:S08]  /*0060*/  LDC.64 R4, c[0x0][0x220] ;  /* 0x00008800ff047b82 */ /* 0x000f300000000a00 */
[----:B------:R-:W5:Y:S08]  /*0070*/  LDC.64 R8, c[0x0][0x230] ;  /* 0x00008c00ff087b82 */ /* 0x000f700000000a00 */
[----:B------:R-:W5:Y:S01]  /*0080*/  LDC.64 R10, c[0x0][0x238] ;  /* 0x00008e00ff0a7b82 */ /* 0x000f620000000a00 */
[----:B-1----:R-:W-:-:S02]  /*0090*/  LOP3.LUT R0, R0, 0x7f, RZ, 0xc0, !PT ;  /* 0x0000007f00007812 */ /* 0x002fc400078ec0ff */
[----:B---3--:R-:W-:Y:S02]  /*00a0*/  SHF.R.S32.HI R2, RZ, 0x18, R3 ;  /* 0x00000018ff027819 */ /* 0x008fe40000011403 */
[----:B------:R-:W-:Y:S02]  /*00b0*/  LEA R0, R3, R0, 0x7 ;  /* 0x0000000003007211 */ /* 0x000fe400078e38ff */
[----:B------:R-:W-:Y:S02]  /*00c0*/  SGXT R3, R2, 0x1 ;  /* 0x000000010203781a */ /* 0x000fe40000000200 */
[----:B------:R-:W-:Y:S02]  /*00d0*/  ISETP.GE.AND P0, PT, R0, 0x80, PT ;  /* 0x000000800000780c */ /* 0x000fe40003f06270 */
[----:B------:R-:W-:-:S04]  /*00e0*/  LEA.HI R3, R3, R0, RZ, 0x4 ;  /* 0x0000000003037211 */ /* 0x000fc800078f20ff */
[----:B------:R-:W-:-:S04]  /*00f0*/  SHF.R.S32.HI R2, RZ, 0x4, R3 ;  /* 0x00000004ff027819 */ /* 0x000fc80000011403 */
[----:B------:R-:W-:-:S04]  /*0100*/  LEA.HI R3, R3, R2, RZ, 0x1 ;  /* 0x0000000203037211 */ /* 0x000fc800078f08ff */
[----:B------:R-:W-:-:S04]  /*0110*/  LOP3.LUT R3, R3, 0xfffffffe, RZ, 0xc0, !PT ;  /* 0xfffffffe03037812 */ /* 0x000fc800078ec0ff */
[----:B------:R-:W-:Y:S02]  /*0120*/  IADD3 R13, R2, -R3, RZ ;  /* 0x80000003020d7210 */ /* 0x000fe40007ffe0ff */
[----:B------:R-:W1:Y:S03]  /*0130*/  LDC.64 R2, c[0x0][0x218] ;  /* 0x00008600ff027b82 */ /* 0x000e660000000a00 */
[----:B--2---:R-:W-:-:S05]  /*0140*/  IMAD.WIDE R6, R13, 0x4, R6 ;  /* 0x000000040d067825 */ /* 0x004fca00078e0206 */
[----:B------:R5:W2:Y:S01]  /*0150*/  @!P0 LDG.E.EL R14, desc[UR4][R6.64] ;  /* 0x00000004060e8981 */ /* 0x000aa2000c2e1900 */
[----:B------:R-:W-:Y:S01]  /*0160*/  HFMA2.MMA R12, -RZ, RZ, 0, 0 ;  /* 0x00000000ff0c7435 */ /* 0x000fe200000001ff */
[----:B----4-:R-:W-:-:S05]  /*0170*/  IMAD.WIDE R4, R13, 0x4, R4 ;  /* 0x000000040d047825 */ /* 0x010fca00078e0204 */
[----:B------:R-:W3:Y:S01]  /*0180*/  @!P0 LDG.E.EL R15, desc[UR4][R4.64] ;  /* 0x00000004040f8981 */ /* 0x000ee2000c2e1900 */
[----:B-----5:R-:W-:-:S04]  /*0190*/  IMAD.WIDE R6, R13, 0x4, R8 ;  /* 0x000000040d067825 */ /* 0x020fc800078e0208 */
[----:B-1----:R-:W-:-:S04]  /*01a0*/  IMAD.WIDE R2, R0, 0x4, R2 ;  /* 0x0000000400027825 */ /* 0x002fc800078e0202 */
[----:B0-----:R-:W-:Y:S01]  /*01b0*/  IMAD.WIDE R8, R13, 0x4, R10 ;  /* 0x000000040d087825 */ /* 0x001fe200078e020a */
[----:B------:R0:W3:Y:S01]  /*01c0*/  @!P0 LDG.E R12, desc[UR4][R2.64] ;  /* 0x00000004020c8981 */ /* 0x0000e2000c1e1900 */
[----:B------:R-:W-:-:S06]  /*01d0*/  CS2R R10, SRZ ;  /* 0x00000000000a7805 */ /* 0x000fcc000001ff00 */
[----:B------:R-:W4:Y:S04]  /*01e0*/  @!P0 LDG.E.EL R10, desc[UR4][R6.64] ;  /* 0x00000004060a8981 */ /* 0x000f28000c2e1900 */
[----:B------:R-:W4:Y:S01]  /*01f0*/  @!P0 LDG.E.EL R11, desc[UR4][R8.64] ;  /* 0x00000004080b8981 */ /* 0x000f22000c2e1900 */
[----:B------:R-:W-:Y:S01]  /*0200*/  MOV R16, 0x3e800000 ;  /* 0x3e80000000107802 */ /* 0x000fe20000000f00 */
[----:B--2---:R-:W-:-:S04]  /*0210*/  FADD R14, R14, 0.0010000000474974513054 ;  /* 0x3a83126f0e0e7421 */ /* 0x004fc80000000000 */
[----:B------:R-:W1:Y:S02]  /*0220*/  MUFU.SQRT R13, R14 ;  /* 0x0000000e000d7308 */ /* 0x000e640000002000 */
[C---:B-1----:R-:W-:Y:S02]  /*0230*/  FSETP.GT.AND P1, PT, R13.reuse, 8.50705917302346158658e+37, PT ;  /* 0x7e8000000d00780b */ /* 0x042fe40003f24000 */
[----:B------:R-:W-:-:S11]  /*0240*/  FSETP.GEU.AND P2, PT, R13, 1.175494350822287508e-38, PT ;  /* 0x008000000d00780b */ /* 0x000fd60003f4e000 */
[----:B------:R-:W-:-:S04]  /*0250*/  @P1 FMUL R13, R13, 0.25 ;  /* 0x3e8000000d0d1820 */ /* 0x000fc80000400000 */
[----:B------:R-:W-:-:S06]  /*0260*/  @!P2 FMUL R13, R13, 16777216 ;  /* 0x4b8000000d0da820 */ /* 0x000fcc0000400000 */
[----:B------:R-:W1:Y:S01]  /*0270*/  MUFU.RCP R13, R13 ;  /* 0x0000000d000d7308 */ /* 0x000e620000001000 */
[----:B0-----:R-:W-:Y:S01]  /*0280*/  FSEL R2, R16, 1, P1 ;  /* 0x3f80000010027808 */ /* 0x001fe20000800000 */
[----:B---3--:R-:W-:-:S04]  /*0290*/  FADD R12, -R15, R12 ;  /* 0x0000000c0f0c7221 */ /* 0x008fc80000000100 */
[----:B------:R-:W-:-:S04]  /*02a0*/  @!P2 FMUL R2, R2, 16777216 ;  /* 0x4b8000000202a820 */ /* 0x000fc80000400000 */
[----:B-1----:R-:W-:-:S04]  /*02b0*/  FMUL R3, R13, R2 ;  /* 0x000000020d037220 */ /* 0x002fc80000400000 */
[----:B------:R-:W-:-:S04]  /*02c0*/  FMUL R12, R12, R3 ;  /* 0x000000030c0c7220 */ /* 0x000fc80000400000 */
[----:B----4-:R-:W-:-:S04]  /*02d0*/  FFMA R10, R12, R10, R11 ;  /* 0x0000000a0c0a7223 */ /* 0x010fc8000000000b */
[----:B------:R-:W-:-:S04]  /*02e0*/  FADD R2, RZ, -R10 ;  /* 0x8000000aff027221 */ /* 0x000fc80000000000 */
[----:B------:R-:W-:-:S05]  /*02f0*/  FMUL R4, R2, 1.4426950216293334961 ;  /* 0x3fb8aa3b02047820 */ /* 0x000fca0000400000 */
[----:B------:R-:W-:-:S13]  /*0300*/  FSETP.GEU.AND P1, PT, R4, -126, PT ;  /* 0xc2fc00000400780b */ /* 0x000fda0003f2e000 */
[----:B------:R-:W-:-:S04]  /*0310*/  @!P1 FMUL R4, R4, 0.5 ;  /* 0x3f00000004049820 */ /* 0x000fc80000400000 */
[----:B------:R-:W0:Y:S02]  /*0320*/  MUFU.EX2 R2, R4 ;  /* 0x0000000400027308 */ /* 0x000e240000000800 */
[----:B0-----:R-:W-:-:S04]  /*0330*/  @!P1 FMUL R2, R2, R2 ;  /* 0x0000000202029220 */ /* 0x001fc80000400000 */
[----:B------:R-:W-:Y:S02]  /*0340*/  FADD R5, R2, 1 ;  /* 0x3f80000002057421 */ /* 0x000fe40000000000 */
[----:B------:R-:W0:Y:S03]  /*0350*/  LDC.64 R2, c[0x0][0x210] ;  /* 0x00008400ff027b82 */ /* 0x000e260000000a00 */
[----:B------:R-:W-:-:S13]  /*0360*/  FSETP.GT.AND P1, PT, R5, 8.50705917302346158658e+37, PT ;  /* 0x7e8000000500780b */ /* 0x000fda0003f24000 */
[----:B------:R-:W-:-:S06]  /*0370*/  @P1 FMUL R5, R5, 0.25 ;  /* 0x3e80000005051820 */ /* 0x000fcc0000400000 */
[----:B------:R-:W1:Y:S01]  /*0380*/  MUFU.RCP R5, R5 ;  /* 0x0000000500057308 */ /* 0x000e620000001000 */
[----:B------:R-:W-:Y:S01]  /*0390*/  FSEL R6, R16, 1, P1 ;  /* 0x3f80000010067808 */ /* 0x000fe20000800000 */
[----:B0-----:R-:W-:-:S04]  /*03a0*/  IMAD.WIDE R2, R0, 0x4, R2 ;  /* 0x0000000400027825 */ /* 0x001fc800078e0202 */
[----:B-1----:R-:W-:-:S04]  /*03b0*/  FMUL R7, R5, R6 ;  /* 0x0000000605077220 */ /* 0x002fc80000400000 */
[----:B------:R-:W-:Y:S01]  /*03c0*/  FMUL R7, R10, R7 ;  /* 0x000000070a077220 */ /* 0x000fe20000400000 */
[----:B------:R-:W-:Y:S06]  /*03d0*/  @P0 EXIT ;  /* 0x000000000000094d */ /* 0x000fec0003800000 */
[----:B------:R-:W-:Y:S01]  /*03e0*/  STG.E desc[UR4][R2.64], R7 ;  /* 0x0000000702007986 */ /* 0x000fe2000c101904 */
[----:B------:R-:W-:Y:S05]  /*03f0*/  EXIT ;  /* 0x000000000000794d */ /* 0x000fea0003800000 */
.L_x_0:
[----:B------:R-:W-:-:S00]  /*0400*/  BRA `(.L_x_0) ;  /* 0xfffffffc00fc7947 */ /* 0x000fc0000383ffff */
[----:B------:R-:W-:-:S00]  /*0410*/  NOP ;  /* 0x0000000000007918 */ /* 0x000fc00000000000 */
        /* <DEDUP_REMOVED lines=14> */
.L_x_1:


//--------------------- .nv.global.init           --------------------------
	.section	.nv.global.init,"aw",@progbits
.nv.global.init:
	.type		_$_str,@object
	.size		_$_str,(_$_str_$_2 - _$_str)
_$_str:
        /*0000*/ 	.byte	0x5f, 0x5f, 0x43, 0x55, 0x44, 0x41, 0x5f, 0x46, 0x54, 0x5a, 0x00
	.type		_$_str_$_2,@object
	.size		_$_str_$_2,(.L_1 - _$_str_$_2)
_$_str_$_2:
        /*000b*/ 	.byte	0x5f, 0x5f, 0x43, 0x55, 0x44, 0x41, 0x5f, 0x50, 0x52, 0x45, 0x43, 0x5f, 0x53, 0x51, 0x52, 0x54
        /*001b*/ 	.byte	0x00
.L_1:


//--------------------- .nv.constant0.triton_poi_fused__native_batch_norm_legit_no_training_silu_0 --------------------------
	.section	.nv.constant0.triton_poi_fused__native_batch_norm_legit_no_training_silu_0,"a",@progbits
	.sectionflags	@""
	.align	4
.nv.constant0.triton_poi_fused__native_batch_norm_legit_no_training_silu_0:
	.zero		580
